//
// Generated by NVIDIA NVVM Compiler
//
// Compiler Build ID: CL-36424714
// Cuda compilation tools, release 13.0, V13.0.88
// Based on NVVM 20.0.0
//

.version 9.0
.target sm_100
.address_size 64

	// .globl	_Z25__cuda_linker_stub_kernelv

.visible .entry _Z25__cuda_linker_stub_kernelv()
{


	ret;

}


// ===== COMPILED SASS (sm_100) =====

	.target	sm_100

	.elftype	@"ET_EXEC"


//--------------------- .note.nv.tkinfo           --------------------------
	.section	.note.nv.tkinfo,"",@"SHT_NOTE"
	.sectionflags	@"SHF_NOTE_NV_TKINFO"
	.tkinfo
        /*0018*/ 	.word	0x00000002
        /*0030*/ 	.string	""
        /*0030*/ 	.string	"ptxas"
        /*0030*/ 	.string	"Cuda compilation tools, release 13.0, V13.0.88"
        /*0030*/ 	.string	"Build cuda_13.0.r13.0/compiler.36424714_0"
        /*0030*/ 	.string	"-arch sm_100 -m 64 "



//--------------------- .note.nv.cuinfo           --------------------------
	.section	.note.nv.cuinfo,"",@"SHT_NOTE"
	.sectionflags	@"SHF_NOTE_NV_CUINFO"
        /*0018*/ 	.short	0x0002
        /*001a*/ 	.short	0x0064
        /*001c*/ 	.short	0x0082
	.zero		2


//--------------------- .nv.info                  --------------------------
	.section	.nv.info,"",@"SHT_CUDA_INFO"
	.align	4


	//----- nvinfo : EIATTR_REGCOUNT
	.align		4
        /*0000*/ 	.byte	0x04, 0x2f
        /*0002*/ 	.short	(.L_1 - .L_0)
	.align		4
.L_0:
        /*0004*/ 	.word	index@(_Z25__cuda_linker_stub_kernelv)
        /*0008*/ 	.word	0x00000004


	//----- nvinfo : EIATTR_FRAME_SIZE
	.align		4
.L_1:
        /*000c*/ 	.byte	0x04, 0x11
        /*000e*/ 	.short	(.L_3 - .L_2)
	.align		4
.L_2:
        /*0010*/ 	.word	index@(_Z25__cuda_linker_stub_kernelv)
        /*0014*/ 	.word	0x00000000


	//----- nvinfo : EIATTR_MIN_STACK_SIZE
	.align		4
.L_3:
        /*0018*/ 	.byte	0x04, 0x12
        /*001a*/ 	.short	(.L_5 - .L_4)
	.align		4
.L_4:
        /*001c*/ 	.word	index@(_Z25__cuda_linker_stub_kernelv)
        /*0020*/ 	.word	0x00000000
.L_5:


//--------------------- .nv.compat                --------------------------
	.section	.nv.compat,"",@"SHT_CUDA_COMPAT_INFO"
	.align	4
        /*0000*/ 	.byte	0x02, 0x09, 0x00, 0x00, 0x02, 0x02, 0x01, 0x00, 0x02, 0x05, 0x05, 0x00, 0x03, 0x07, 0x01, 0x01
        /*0010*/ 	.byte	0x02, 0x03, 0x00, 0x00, 0x02, 0x06, 0x01, 0x00, 0x04, 0x0b, 0x08, 0x00, 0x09, 0x00, 0x00, 0x00
        /*0020*/ 	.byte	0x00, 0x00, 0x00, 0x00


//--------------------- .nv.info._Z25__cuda_linker_stub_kernelv --------------------------
	.section	.nv.info._Z25__cuda_linker_stub_kernelv,"",@"SHT_CUDA_INFO"
	.sectionflags	@""
	.align	4


	//----- nvinfo : EIATTR_CUDA_API_VERSION
	.align		4
        /*0000*/ 	.byte	0x04, 0x37
        /*0002*/ 	.short	(.L_7 - .L_6)
.L_6:
        /*0004*/ 	.word	0x00000082


	//----- nvinfo : EIATTR_SPARSE_MMA_MASK
	.align		4
.L_7:
        /*0008*/ 	.byte	0x03, 0x50
        /*000a*/ 	.short	0x0000


	//----- nvinfo : EIATTR_MAXREG_COUNT
	.align		4
        /*000c*/ 	.byte	0x03, 0x1b
        /*000e*/ 	.short	0x00ff


	//----- nvinfo : EIATTR_MERCURY_ISA_VERSION
	.align		4
        /*0010*/ 	.byte	0x03, 0x5f
        /*0012*/ 	.short	0x0101


	//----- nvinfo : EIATTR_VRC_CTA_INIT_COUNT
	.align		4
        /*0014*/ 	.byte	0x02, 0x4a
	.zero		1
	.zero		1


	//----- nvinfo : EIATTR_EXIT_INSTR_OFFSETS
	.align		4
        /*0018*/ 	.byte	0x04, 0x1c
        /*001a*/ 	.short	(.L_9 - .L_8)


	//   ....[0]....
.L_8:
        /*001c*/ 	.word	0x00000010


	//----- nvinfo : EIATTR_SW_WAR
	.align		4
.L_9:
        /*0020*/ 	.byte	0x04, 0x36
        /*0022*/ 	.short	(.L_11 - .L_10)
.L_10:
        /*0024*/ 	.word	0x00000008
.L_11:


//--------------------- .nv.callgraph             --------------------------
	.section	.nv.callgraph,"",@"SHT_CUDA_CALLGRAPH"
	.align	4
	.sectionentsize	8
	.align		4
        /*0000*/ 	.word	0x00000000
	.align		4
        /*0004*/ 	.word	0xffffffff
	.align		4
        /*0008*/ 	.word	0x00000000
	.align		4
        /*000c*/ 	.word	0xfffffffe
	.align		4
        /*0010*/ 	.word	0x00000000
	.align		4
        /*0014*/ 	.word	0xfffffffd
	.align		4
        /*0018*/ 	.word	0x00000000
	.align		4
        /*001c*/ 	.word	0xfffffffc


//--------------------- .text._Z25__cuda_linker_stub_kernelv --------------------------
	.section	.text._Z25__cuda_linker_stub_kernelv,"ax",@progbits
	.align	128
        .global         _Z25__cuda_linker_stub_kernelv
        .type           _Z25__cuda_linker_stub_kernelv,@function
        .size           _Z25__cuda_linker_stub_kernelv,(.L_x_1 - _Z25__cuda_linker_stub_kernelv)
        .other          _Z25__cuda_linker_stub_kernelv,@"STO_CUDA_ENTRY STV_DEFAULT"
_Z25__cuda_linker_stub_kernelv:
.text._Z25__cuda_linker_stub_kernelv:
[----:B------:R-:W-:Y:S01]  /*0000*/  LDC R1, c[0x0][0x37c] ;  /* 0x0000df00ff017b82 */ /* 0x000fe20000000800 */
[----:B------:R-:W-:Y:S05]  /*0010*/  EXIT ;  /* 0x000000000000794d */ /* 0x000fea0003800000 */
.L_x_0:
[----:B------:R-:W-:-:S00]  /*0020*/  BRA `(.L_x_0) ;  /* 0xfffffffc00fc7947 */ /* 0x000fc0000383ffff */
[----:B------:R-:W-:-:S00]  /*0030*/  NOP ;  /* 0x0000000000007918 */ /* 0x000fc00000000000 */
        /* <DEDUP_REMOVED lines=12> */
.L_x_1:


//--------------------- .nv.shared.reserved.0     --------------------------
	.section	.nv.shared.reserved.0,"aw",@nobits
	.weak		__nv_reservedSMEM_offset_0_alias
	.size		__nv_reservedSMEM_offset_0_alias, 0, 64
	.other		__nv_reservedSMEM_offset_0_alias,@"STO_CUDA_RESERVED_SHARED STV_DEFAULT"
__nv_reservedSMEM_offset_0_alias:
	.zero		0
	.zero		64


//--------------------- .nv.constant0._Z25__cuda_linker_stub_kernelv --------------------------
	.section	.nv.constant0._Z25__cuda_linker_stub_kernelv,"a",@progbits
	.sectionflags	@""
	.align	4
.nv.constant0._Z25__cuda_linker_stub_kernelv:
	.zero		896


//--------------------- SYMBOLS --------------------------

	.type		.nv.reservedSmem.offset0,@object
	.size		.nv.reservedSmem.offset0,0x4
